	.headerflags	@"EF_CUDA_TEXMODE_UNIFIED EF_CUDA_64BIT_ADDRESS EF_CUDA_ACCELERATORS EF_CUDA_SM90 EF_CUDA_VIRTUAL_SM(EF_CUDA_SM90)"
	.elftype	@"ET_EXEC"


//--------------------- .nv.info                  --------------------------
	.section	.nv.info,"",@"SHT_CUDA_INFO"
	.align	4


	//----- nvinfo : EIATTR_REGCOUNT
	.align		4
        /*0000*/ 	.byte	0x04, 0x2f
        /*0002*/ 	.short	(.L_1 - .L_0)
	.align		4
.L_0:
        /*0004*/ 	.word	index@(triton_poi_fused_cat_12)
        /*0008*/ 	.word	0x0000001a


	//----- nvinfo : EIATTR_MIN_STACK_SIZE
	.align		4
.L_1:
        /*000c*/ 	.byte	0x04, 0x12
        /*000e*/ 	.short	(.L_3 - .L_2)
	.align		4
.L_2:
        /*0010*/ 	.word	index@(triton_poi_fused_cat_12)
        /*0014*/ 	.word	0x00000000


	//----- nvinfo : EIATTR_FRAME_SIZE
	.align		4
.L_3:
        /*0018*/ 	.byte	0x04, 0x11
        /*001a*/ 	.short	(.L_5 - .L_4)
	.align		4
.L_4:
        /*001c*/ 	.word	index@(triton_poi_fused_cat_12)
        /*0020*/ 	.word	0x00000000


	//----- nvinfo : EIATTR_MIN_STACK_SIZE
	.align		4
.L_5:
        /*0024*/ 	.byte	0x04, 0x12
        /*0026*/ 	.short	(.L_7 - .L_6)
	.align		4
.L_6:
        /*0028*/ 	.word	index@(triton_poi_fused_cat_12)
        /*002c*/ 	.word	0x00000000
.L_7:


//--------------------- .nv.info.triton_poi_fused_cat_12 --------------------------
	.section	.nv.info.triton_poi_fused_cat_12,"",@"SHT_CUDA_INFO"
	.sectionflags	@""
	.align	4


	//----- nvinfo : EIATTR_CUDA_API_VERSION
	.align		4
        /*0000*/ 	.byte	0x04, 0x37
        /*0002*/ 	.short	(.L_9 - .L_8)
.L_8:
        /*0004*/ 	.word	0x0000007c


	//----- nvinfo : EIATTR_KPARAM_INFO
	.align		4
.L_9:
        /*0008*/ 	.byte	0x04, 0x17
        /*000a*/ 	.short	(.L_11 - .L_10)
.L_10:
        /*000c*/ 	.word	0x00000000
        /*0010*/ 	.short	0x0003
        /*0012*/ 	.short	0x0014
        /*0014*/ 	.byte	0x00, 0xf0, 0x11, 0x00


	//----- nvinfo : EIATTR_KPARAM_INFO
	.align		4
.L_11:
        /*0018*/ 	.byte	0x04, 0x17
        /*001a*/ 	.short	(.L_13 - .L_12)
.L_12:
        /*001c*/ 	.word	0x00000000
        /*0020*/ 	.short	0x0002
        /*0022*/ 	.short	0x0010
        /*0024*/ 	.byte	0x00, 0xf0, 0x11, 0x00


	//----- nvinfo : EIATTR_KPARAM_INFO
	.align		4
.L_13:
        /*0028*/ 	.byte	0x04, 0x17
        /*002a*/ 	.short	(.L_15 - .L_14)
.L_14:
        /*002c*/ 	.word	0x00000000
        /*0030*/ 	.short	0x0001
        /*0032*/ 	.short	0x0008
        /*0034*/ 	.byte	0x00, 0xf4, 0x21, 0x00


	//----- nvinfo : EIATTR_KPARAM_INFO
	.align		4
.L_15:
        /*0038*/ 	.byte	0x04, 0x17
        /*003a*/ 	.short	(.L_17 - .L_16)
.L_16:
        /*003c*/ 	.word	0x00000000
        /*0040*/ 	.short	0x0000
        /*0042*/ 	.short	0x0000
        /*0044*/ 	.byte	0x00, 0xf4, 0x21, 0x00


	//----- nvinfo : EIATTR_SPARSE_MMA_MASK
	.align		4
.L_17:
        /*0048*/ 	.byte	0x03, 0x50
        /*004a*/ 	.short	0x0000


	//----- nvinfo : EIATTR_MAXREG_COUNT
	.align		4
        /*004c*/ 	.byte	0x03, 0x1b
        /*004e*/ 	.short	0x00ff


	//----- nvinfo : EIATTR_EXIT_INSTR_OFFSETS
	.align		4
        /*0050*/ 	.byte	0x04, 0x1c
        /*0052*/ 	.short	(.L_19 - .L_18)


	//   ....[0]....
.L_18:
        /*0054*/ 	.word	0x000004f0


	//   ....[1]....
        /*0058*/ 	.word	0x00000540


	//----- nvinfo : EIATTR_REQNTID
	.align		4
.L_19:
        /*005c*/ 	.byte	0x04, 0x10
        /*005e*/ 	.short	(.L_21 - .L_20)
.L_20:
        /*0060*/ 	.word	0x00000080
        /*0064*/ 	.word	0x00000001
        /*0068*/ 	.word	0x00000001


	//----- nvinfo : EIATTR_CBANK_PARAM_SIZE
	.align		4
.L_21:
        /*006c*/ 	.byte	0x03, 0x19
        /*006e*/ 	.short	0x0018


	//----- nvinfo : EIATTR_PARAM_CBANK
	.align		4
        /*0070*/ 	.byte	0x04, 0x0a
        /*0072*/ 	.short	(.L_23 - .L_22)
	.align		4
.L_22:
        /*0074*/ 	.word	index@(.nv.constant0.triton_poi_fused_cat_12)
        /*0078*/ 	.short	0x0210
        /*007a*/ 	.short	0x0018


	//----- nvinfo : EIATTR_SW_WAR
	.align		4
.L_23:
        /*007c*/ 	.byte	0x04, 0x36
        /*007e*/ 	.short	(.L_25 - .L_24)
.L_24:
        /*0080*/ 	.word	0x00000008
.L_25:


//--------------------- .nv.callgraph             --------------------------
	.section	.nv.callgraph,"",@"SHT_CUDA_CALLGRAPH"
	.align	4
	.sectionentsize	8
	.align		4
        /*0000*/ 	.word	0x00000000
	.align		4
        /*0004*/ 	.word	0xffffffff
	.align		4
        /*0008*/ 	.word	0x00000000
	.align		4
        /*000c*/ 	.word	0xfffffffe
	.align		4
        /*0010*/ 	.word	0x00000000
	.align		4
        /*0014*/ 	.word	0xfffffffd
	.align		4
        /*0018*/ 	.word	0x00000000
	.align		4
        /*001c*/ 	.word	0xfffffffc


//--------------------- .text.triton_poi_fused_cat_12 --------------------------
	.section	.text.triton_poi_fused_cat_12,"ax",@progbits
	.sectionflags	@"SHF_BARRIERS=1"
	.align	128
        .global         triton_poi_fused_cat_12
        .type           triton_poi_fused_cat_12,@function
        .size           triton_poi_fused_cat_12,(.L_x_1 - triton_poi_fused_cat_12)
        .other          triton_poi_fused_cat_12,@"STO_CUDA_ENTRY STV_DEFAULT"
triton_poi_fused_cat_12:
.text.triton_poi_fused_cat_12:
[----:B------:R-:W0:Y:S02]  /*0000*/  LDC R1, c[0x0][0x28] ;  /* 0x00000a00ff017b82 */ /* 0x000e240000000800 */
[----:B------:R-:W1:Y:S01]  /*0010*/  S2R R3, SR_CTAID.X ;  /* 0x0000000000037919 */ /* 0x000e620000002500 */
[----:B------:R-:W2:Y:S01]  /*0020*/  LDC.64 R8, c[0x0][0x210] ;  /* 0x00008400ff087b82 */ /* 0x000ea20000000a00 */
[----:B------:R-:W-:Y:S02]  /*0030*/  CS2R R4, SRZ ;  /* 0x0000000000047805 */ /* 0x000fe4000001ff00 */
[----:B------:R-:W-:Y:S01]  /*0040*/  CS2R R6, SRZ ;  /* 0x0000000000067805 */ /* 0x000fe2000001ff00 */
[----:B------:R-:W3:Y:S01]  /*0050*/  S2R R18, SR_TID.X ;  /* 0x0000000000127919 */ /* 0x000ee20000002100 */
[----:B------:R-:W-:Y:S01]  /*0060*/  ULDC.64 UR6, c[0x0][0x208] ;  /* 0x0000820000067ab9 */ /* 0x000fe20000000a00 */
[----:B------:R-:W4:Y:S01]  /*0070*/  S2R R17, SR_CTAID.Y ;  /* 0x0000000000117919 */ /* 0x000f220000002600 */
[----:B-1----:R-:W-:Y:S02]  /*0080*/  IMAD.SHL.U32 R3, R3, 0x20, RZ ;  /* 0x0000002003037824 */ /* 0x002fe400078e00ff */
[----:B---3--:R-:W-:Y:S01]  /*0090*/  IMAD.SHL.U32 R16, R18, 0x4, RZ ;  /* 0x0000000412107824 */ /* 0x008fe200078e00ff */
[----:B------:R-:W-:Y:S01]  /*00a0*/  SHF.R.U32.HI R0, RZ, 0x3, R18 ;  /* 0x00000003ff007819 */ /* 0x000fe20000011612 */
[----:B----4-:R-:W-:-:S03]  /*00b0*/  IMAD.SHL.U32 R17, R17, 0x20, RZ ;  /* 0x0000002011117824 */ /* 0x010fc600078e00ff */
[----:B------:R-:W-:Y:S02]  /*00c0*/  LOP3.LUT R11, R3, 0x1c, R16, 0xf8, !PT ;  /* 0x0000001c030b7812 */ /* 0x000fe400078ef810 */
[----:B------:R-:W-:Y:S02]  /*00d0*/  SGXT.U32 R0, R0, 0x4 ;  /* 0x000000040000781a */ /* 0x000fe40000000000 */
[----:B------:R-:W-:Y:S02]  /*00e0*/  ISETP.GE.AND P0, PT, R11, 0xc4, PT ;  /* 0x000000c40b00780c */ /* 0x000fe40003f06270 */
[----:B------:R-:W-:Y:S02]  /*00f0*/  LOP3.LUT R2, R17, R0, RZ, 0xfc, !PT ;  /* 0x0000000011027212 */ /* 0x000fe400078efcff */
[----:B------:R-:W-:Y:S02]  /*0100*/  LOP3.LUT R10, R17, 0x10, R0, 0xfe, !PT ;  /* 0x00000010110a7812 */ /* 0x000fe400078efe00 */
[C---:B------:R-:W-:Y:S01]  /*0110*/  ISETP.LT.AND P1, PT, R2.reuse, 0x280, !P0 ;  /* 0x000002800200780c */ /* 0x040fe20004721270 */
[--C-:B------:R-:W-:Y:S01]  /*0120*/  IMAD R13, R2, 0xc4, R11.reuse ;  /* 0x000000c4020d7824 */ /* 0x100fe200078e020b */
[C---:B------:R-:W-:Y:S01]  /*0130*/  ISETP.LT.AND P0, PT, R10.reuse, 0x280, !P0 ;  /* 0x000002800a00780c */ /* 0x040fe20004701270 */
[----:B------:R-:W-:-:S02]  /*0140*/  IMAD R15, R10, 0xc4, R11 ;  /* 0x000000c40a0f7824 */ /* 0x000fc400078e020b */
[----:B--2---:R-:W-:Y:S01]  /*0150*/  IMAD.WIDE R12, R13, 0x4, R8 ;  /* 0x000000040d0c7825 */ /* 0x004fe200078e0208 */
[----:B------:R-:W-:-:S03]  /*0160*/  CS2R R10, SRZ ;  /* 0x00000000000a7805 */ /* 0x000fc6000001ff00 */
[----:B------:R-:W-:Y:S01]  /*0170*/  IMAD.WIDE R14, R15, 0x4, R8 ;  /* 0x000000040f0e7825 */ /* 0x000fe200078e0208 */
[----:B------:R-:W-:-:S03]  /*0180*/  CS2R R8, SRZ ;  /* 0x0000000000087805 */ /* 0x000fc6000001ff00 */
[----:B------:R1:W2:Y:S04]  /*0190*/  @P1 LDG.E.EL.128 R4, desc[UR6][R12.64] ;  /* 0x000000060c041981 */ /* 0x0002a8000c2e1d00 */
[----:B------:R3:W4:Y:S01]  /*01a0*/  @P0 LDG.E.EL.128 R8, desc[UR6][R14.64] ;  /* 0x000000060e080981 */ /* 0x000722000c2e1d00 */
[----:B------:R-:W5:Y:S01]  /*01b0*/  S2UR UR5, SR_CgaCtaId ;  /* 0x00000000000579c3 */ /* 0x000f620000008800 */
[C---:B------:R-:W-:Y:S01]  /*01c0*/  IMAD.SHL.U32 R2, R18.reuse, 0x80, RZ ;  /* 0x0000008012027824 */ /* 0x040fe200078e00ff */
[----:B------:R-:W-:Y:S01]  /*01d0*/  UMOV UR4, 0x400 ;  /* 0x0000040000047882 */ /* 0x000fe20000000000 */
[----:B------:R-:W-:-:S03]  /*01e0*/  IMAD.SHL.U32 R18, R18, 0x2, RZ ;  /* 0x0000000212127824 */ /* 0x000fc600078e00ff */
[----:B------:R-:W-:Y:S02]  /*01f0*/  LOP3.LUT R19, R2, 0x380, RZ, 0xc0, !PT ;  /* 0x0000038002137812 */ /* 0x000fe400078ec0ff */
[----:B------:R-:W-:Y:S02]  /*0200*/  LOP3.LUT R22, R18, 0xf0, RZ, 0xc0, !PT ;  /* 0x000000f012167812 */ /* 0x000fe400078ec0ff */
[C---:B-1----:R-:W-:Y:S02]  /*0210*/  LOP3.LUT R12, R19.reuse, 0x20, RZ, 0xfc, !PT ;  /* 0x00000020130c7812 */ /* 0x042fe400078efcff */
[C---:B------:R-:W-:Y:S02]  /*0220*/  LOP3.LUT R18, R19.reuse, 0x40, RZ, 0xfc, !PT ;  /* 0x0000004013127812 */ /* 0x040fe400078efcff */
[C---:B------:R-:W-:Y:S02]  /*0230*/  LOP3.LUT R2, R19.reuse, R0, RZ, 0xfc, !PT ;  /* 0x0000000013027212 */ /* 0x040fe400078efcff */
[----:B---3--:R-:W-:Y:S01]  /*0240*/  LOP3.LUT R14, R19, 0x60, RZ, 0xfc, !PT ;  /* 0x00000060130e7812 */ /* 0x008fe200078efcff */
[----:B-----5:R-:W-:-:S06]  /*0250*/  UPRMT UR4, UR5, 0x654, UR4 ;  /* 0x0000065405047896 */ /* 0x020fcc0008000004 */
[----:B------:R-:W-:Y:S02]  /*0260*/  LEA.HI R19, R19, UR4, RZ, 0x1f ;  /* 0x0000000413137c11 */ /* 0x000fe4000f8ff8ff */
[----:B------:R-:W-:Y:S02]  /*0270*/  LEA.HI R13, R12, UR4, RZ, 0x1f ;  /* 0x000000040c0d7c11 */ /* 0x000fe4000f8ff8ff */
[----:B------:R-:W-:Y:S01]  /*0280*/  LEA.HI R15, R18, UR4, RZ, 0x1f ;  /* 0x00000004120f7c11 */ /* 0x000fe2000f8ff8ff */
[----:B------:R-:W-:Y:S01]  /*0290*/  IMAD R19, R2, 0x4, R19 ;  /* 0x0000000402137824 */ /* 0x000fe200078e0213 */
[----:B------:R-:W-:Y:S01]  /*02a0*/  LEA.HI R23, R14, UR4, RZ, 0x1f ;  /* 0x000000040e177c11 */ /* 0x000fe2000f8ff8ff */
[C---:B------:R-:W-:Y:S02]  /*02b0*/  IMAD R18, R2.reuse, 0x4, R13 ;  /* 0x0000000402127824 */ /* 0x040fe400078e020d */
[C---:B------:R-:W-:Y:S02]  /*02c0*/  IMAD R21, R2.reuse, 0x4, R15 ;  /* 0x0000000402157824 */ /* 0x040fe400078e020f */
[----:B------:R-:W-:Y:S01]  /*02d0*/  IMAD R20, R2, 0x4, R23 ;  /* 0x0000000402147824 */ /* 0x000fe200078e0217 */
[----:B------:R-:W-:Y:S01]  /*02e0*/  LOP3.LUT R2, R16, 0x1fc, RZ, 0xc0, !PT ;  /* 0x000001fc10027812 */ /* 0x000fe200078ec0ff */
[----:B------:R-:W-:Y:S01]  /*02f0*/  VIADD R13, R22, UR4 ;  /* 0x00000004160d7c36 */ /* 0x000fe20008000000 */
[----:B------:R-:W-:-:S03]  /*0300*/  LOP3.LUT R16, R17, 0x1c, R16, 0xf8, !PT ;  /* 0x0000001c11107812 */ /* 0x000fc600078ef810 */
[----:B------:R-:W-:Y:S01]  /*0310*/  IMAD R13, R2, 0x4, R13 ;  /* 0x00000004020d7824 */ /* 0x000fe200078e020d */
[C---:B------:R-:W-:Y:S01]  /*0320*/  ISETP.GE.AND P0, PT, R16.reuse, 0x280, PT ;  /* 0x000002801000780c */ /* 0x040fe20003f06270 */
[----:B------:R-:W-:Y:S01]  /*0330*/  IMAD.HI R17, R16, 0x66666667, RZ ;  /* 0x6666666710117827 */ /* 0x000fe200078e02ff */
[----:B--2---:R-:W-:Y:S04]  /*0340*/  STS [R19], R4 ;  /* 0x0000000413007388 */ /* 0x004fe80000000800 */
[----:B------:R1:W-:Y:S04]  /*0350*/  STS [R18+0x80], R5 ;  /* 0x0000800512007388 */ /* 0x0003e80000000800 */
[----:B------:R2:W-:Y:S04]  /*0360*/  STS [R21+0x100], R6 ;  /* 0x0001000615007388 */ /* 0x0005e80000000800 */
[----:B------:R3:W-:Y:S01]  /*0370*/  STS [R20+0x180], R7 ;  /* 0x0001800714007388 */ /* 0x0007e20000000800 */
[----:B-1----:R-:W1:Y:S03]  /*0380*/  LDC.64 R4, c[0x0][0x218] ;  /* 0x00008600ff047b82 */ /* 0x002e660000000a00 */
[----:B----4-:R-:W-:Y:S01]  /*0390*/  STS [R19+0x40], R8 ;  /* 0x0000400813007388 */ /* 0x010fe20000000800 */
[----:B--2---:R-:W-:-:S03]  /*03a0*/  SHF.R.U32.HI R6, RZ, 0x1f, R17 ;  /* 0x0000001fff067819 */ /* 0x004fc60000011611 */
[----:B------:R-:W-:Y:S01]  /*03b0*/  STS [R18+0xc0], R9 ;  /* 0x0000c00912007388 */ /* 0x000fe20000000800 */
[----:B------:R-:W-:-:S03]  /*03c0*/  LEA.HI.SX32 R17, R17, R6, 0x1a ;  /* 0x0000000611117211 */ /* 0x000fc600078fd2ff */
[----:B------:R-:W-:Y:S01]  /*03d0*/  STS [R21+0x140], R10 ;  /* 0x0001400a15007388 */ /* 0x000fe20000000800 */
[----:B---3--:R-:W-:Y:S01]  /*03e0*/  LOP3.LUT R7, R2, 0x200, RZ, 0xfc, !PT ;  /* 0x0000020002077812 */ /* 0x008fe200078efcff */
[----:B------:R-:W-:Y:S02]  /*03f0*/  IMAD R16, R17, -0xa0, R16 ;  /* 0xffffff6011107824 */ /* 0x000fe400078e0210 */
[----:B------:R-:W-:Y:S01]  /*0400*/  STS [R20+0x1c0], R11 ;  /* 0x0001c00b14007388 */ /* 0x000fe20000000800 */
[----:B------:R-:W-:Y:S02]  /*0410*/  LOP3.LUT R6, R3, R0, RZ, 0xfc, !PT ;  /* 0x0000000003067212 */ /* 0x000fe400078efcff */
[----:B------:R-:W-:Y:S01]  /*0420*/  LOP3.LUT R0, R3, 0x10, R0, 0xfe, !PT ;  /* 0x0000001003007812 */ /* 0x000fe200078efe00 */
[----:B------:R-:W-:Y:S01]  /*0430*/  BAR.SYNC.DEFER_BLOCKING 0x0 ;  /* 0x0000000000007b1d */ /* 0x000fe20000010000 */
[----:B------:R-:W-:Y:S01]  /*0440*/  SHF.R.U32.HI R7, RZ, 0x1, R7 ;  /* 0x00000001ff077819 */ /* 0x000fe20000011607 */
[----:B------:R-:W-:Y:S01]  /*0450*/  IMAD R17, R17, 0x7a80, R16 ;  /* 0x00007a8011117824 */ /* 0x000fe200078e0210 */
[----:B------:R-:W-:-:S02]  /*0460*/  ISETP.LT.AND P1, PT, R6, 0xc4, !P0 ;  /* 0x000000c40600780c */ /* 0x000fc40004721270 */
[----:B------:R-:W-:Y:S02]  /*0470*/  ISETP.LT.AND P0, PT, R0, 0xc4, !P0 ;  /* 0x000000c40000780c */ /* 0x000fe40004701270 */
[----:B------:R-:W-:Y:S01]  /*0480*/  LOP3.LUT R3, R7, 0x1f0, RZ, 0xc0, !PT ;  /* 0x000001f007037812 */ /* 0x000fe200078ec0ff */
[----:B------:R-:W-:-:S04]  /*0490*/  IMAD R7, R6, 0xa0, R17 ;  /* 0x000000a006077824 */ /* 0x000fc800078e0211 */
[----:B-1----:R-:W-:-:S04]  /*04a0*/  IMAD.WIDE R6, R7, 0x4, R4 ;  /* 0x0000000407067825 */ /* 0x002fc800078e0204 */
[----:B------:R-:W-:-:S04]  /*04b0*/  VIADD R3, R3, UR4 ;  /* 0x0000000403037c36 */ /* 0x000fc80008000000 */
[----:B------:R-:W-:Y:S01]  /*04c0*/  IMAD R3, R2, 0x4, R3 ;  /* 0x0000000402037824 */ /* 0x000fe200078e0203 */
[----:B------:R-:W1:Y:S04]  /*04d0*/  LDS.128 R12, [R13] ;  /* 0x000000000d0c7984 */ /* 0x000e680000000c00 */
[----:B-1----:R1:W-:Y:S01]  /*04e0*/  @P1 STG.E.128 desc[UR6][R6.64], R12 ;  /* 0x0000000c06001986 */ /* 0x0023e2000c101d06 */
[----:B------:R-:W-:Y:S05]  /*04f0*/  @!P0 EXIT ;  /* 0x000000000000894d */ /* 0x000fea0003800000 */
[----:B------:R-:W0:Y:S01]  /*0500*/  LDS.128 R8, [R3+0x800] ;  /* 0x0008000003087984 */ /* 0x000e220000000c00 */
[----:B------:R-:W-:-:S04]  /*0510*/  IMAD R17, R0, 0xa0, R17 ;  /* 0x000000a000117824 */ /* 0x000fc800078e0211 */
[----:B------:R-:W-:-:S05]  /*0520*/  IMAD.WIDE R4, R17, 0x4, R4 ;  /* 0x0000000411047825 */ /* 0x000fca00078e0204 */
[----:B0-----:R-:W-:Y:S01]  /*0530*/  STG.E.128 desc[UR6][R4.64], R8 ;  /* 0x0000000804007986 */ /* 0x001fe2000c101d06 */
[----:B------:R-:W-:Y:S05]  /*0540*/  EXIT ;  /* 0x000000000000794d */ /* 0x000fea0003800000 */
.L_x_0:
[----:B------:R-:W-:-:S00]  /*0550*/  BRA `(.L_x_0) ;  /* 0xfffffffc00fc7947 */ /* 0x000fc0000383ffff */
[----:B------:R-:W-:-:S00]  /*0560*/  NOP ;  /* 0x0000000000007918 */ /* 0x000fc00000000000 */
        /* <DEDUP_REMOVED lines=9> */
.L_x_1:


//--------------------- .nv.shared.triton_poi_fused_cat_12 --------------------------
	.section	.nv.shared.triton_poi_fused_cat_12,"aw",@nobits
	.sectionflags	@""
	.align	16
	.zero		1024


//--------------------- .nv.constant0.triton_poi_fused_cat_12 --------------------------
	.section	.nv.constant0.triton_poi_fused_cat_12,"a",@progbits
	.sectionflags	@""
	.align	4
.nv.constant0.triton_poi_fused_cat_12:
	.zero		552
